	.headerflags	@"EF_CUDA_TEXMODE_UNIFIED EF_CUDA_64BIT_ADDRESS EF_CUDA_ACCELERATORS EF_CUDA_SM90 EF_CUDA_VIRTUAL_SM(EF_CUDA_SM90)"
	.elftype	@"ET_EXEC"


//--------------------- .nv.info                  --------------------------
	.section	.nv.info,"",@"SHT_CUDA_INFO"
	.align	4


	//----- nvinfo : EIATTR_REGCOUNT
	.align		4
        /*0000*/ 	.byte	0x04, 0x2f
        /*0002*/ 	.short	(.L_1 - .L_0)
	.align		4
.L_0:
        /*0004*/ 	.word	index@(triton_poi_fused_convolution_relu_threshold_backward_59)
        /*0008*/ 	.word	0x0000000c


	//----- nvinfo : EIATTR_MIN_STACK_SIZE
	.align		4
.L_1:
        /*000c*/ 	.byte	0x04, 0x12
        /*000e*/ 	.short	(.L_3 - .L_2)
	.align		4
.L_2:
        /*0010*/ 	.word	index@(triton_poi_fused_convolution_relu_threshold_backward_59)
        /*0014*/ 	.word	0x00000000


	//----- nvinfo : EIATTR_FRAME_SIZE
	.align		4
.L_3:
        /*0018*/ 	.byte	0x04, 0x11
        /*001a*/ 	.short	(.L_5 - .L_4)
	.align		4
.L_4:
        /*001c*/ 	.word	index@(triton_poi_fused_convolution_relu_threshold_backward_59)
        /*0020*/ 	.word	0x00000000


	//----- nvinfo : EIATTR_MIN_STACK_SIZE
	.align		4
.L_5:
        /*0024*/ 	.byte	0x04, 0x12
        /*0026*/ 	.short	(.L_7 - .L_6)
	.align		4
.L_6:
        /*0028*/ 	.word	index@(triton_poi_fused_convolution_relu_threshold_backward_59)
        /*002c*/ 	.word	0x00000000
.L_7:


//--------------------- .nv.info.triton_poi_fused_convolution_relu_threshold_backward_59 --------------------------
	.section	.nv.info.triton_poi_fused_convolution_relu_threshold_backward_59,"",@"SHT_CUDA_INFO"
	.sectionflags	@""
	.align	4


	//----- nvinfo : EIATTR_CUDA_API_VERSION
	.align		4
        /*0000*/ 	.byte	0x04, 0x37
        /*0002*/ 	.short	(.L_9 - .L_8)
.L_8:
        /*0004*/ 	.word	0x0000007c


	//----- nvinfo : EIATTR_KPARAM_INFO
	.align		4
.L_9:
        /*0008*/ 	.byte	0x04, 0x17
        /*000a*/ 	.short	(.L_11 - .L_10)
.L_10:
        /*000c*/ 	.word	0x00000000
        /*0010*/ 	.short	0x0003
        /*0012*/ 	.short	0x0018
        /*0014*/ 	.byte	0x00, 0xf0, 0x11, 0x00


	//----- nvinfo : EIATTR_KPARAM_INFO
	.align		4
.L_11:
        /*0018*/ 	.byte	0x04, 0x17
        /*001a*/ 	.short	(.L_13 - .L_12)
.L_12:
        /*001c*/ 	.word	0x00000000
        /*0020*/ 	.short	0x0002
        /*0022*/ 	.short	0x0010
        /*0024*/ 	.byte	0x00, 0xf4, 0x21, 0x00


	//----- nvinfo : EIATTR_KPARAM_INFO
	.align		4
.L_13:
        /*0028*/ 	.byte	0x04, 0x17
        /*002a*/ 	.short	(.L_15 - .L_14)
.L_14:
        /*002c*/ 	.word	0x00000000
        /*0030*/ 	.short	0x0001
        /*0032*/ 	.short	0x0008
        /*0034*/ 	.byte	0x00, 0xf4, 0x21, 0x00


	//----- nvinfo : EIATTR_KPARAM_INFO
	.align		4
.L_15:
        /*0038*/ 	.byte	0x04, 0x17
        /*003a*/ 	.short	(.L_17 - .L_16)
.L_16:
        /*003c*/ 	.word	0x00000000
        /*0040*/ 	.short	0x0000
        /*0042*/ 	.short	0x0000
        /*0044*/ 	.byte	0x00, 0xf4, 0x21, 0x00


	//----- nvinfo : EIATTR_SPARSE_MMA_MASK
	.align		4
.L_17:
        /*0048*/ 	.byte	0x03, 0x50
        /*004a*/ 	.short	0x0000


	//----- nvinfo : EIATTR_MAXREG_COUNT
	.align		4
        /*004c*/ 	.byte	0x03, 0x1b
        /*004e*/ 	.short	0x00ff


	//----- nvinfo : EIATTR_EXIT_INSTR_OFFSETS
	.align		4
        /*0050*/ 	.byte	0x04, 0x1c
        /*0052*/ 	.short	(.L_19 - .L_18)


	//   ....[0]....
.L_18:
        /*0054*/ 	.word	0x000001b0


	//   ....[1]....
        /*0058*/ 	.word	0x000001d0


	//----- nvinfo : EIATTR_REQNTID
	.align		4
.L_19:
        /*005c*/ 	.byte	0x04, 0x10
        /*005e*/ 	.short	(.L_21 - .L_20)
.L_20:
        /*0060*/ 	.word	0x00000080
        /*0064*/ 	.word	0x00000001
        /*0068*/ 	.word	0x00000001


	//----- nvinfo : EIATTR_CBANK_PARAM_SIZE
	.align		4
.L_21:
        /*006c*/ 	.byte	0x03, 0x19
        /*006e*/ 	.short	0x001c


	//----- nvinfo : EIATTR_PARAM_CBANK
	.align		4
        /*0070*/ 	.byte	0x04, 0x0a
        /*0072*/ 	.short	(.L_23 - .L_22)
	.align		4
.L_22:
        /*0074*/ 	.word	index@(.nv.constant0.triton_poi_fused_convolution_relu_threshold_backward_59)
        /*0078*/ 	.short	0x0210
        /*007a*/ 	.short	0x001c


	//----- nvinfo : EIATTR_SW_WAR
	.align		4
.L_23:
        /*007c*/ 	.byte	0x04, 0x36
        /*007e*/ 	.short	(.L_25 - .L_24)
.L_24:
        /*0080*/ 	.word	0x00000008
.L_25:


//--------------------- .nv.callgraph             --------------------------
	.section	.nv.callgraph,"",@"SHT_CUDA_CALLGRAPH"
	.align	4
	.sectionentsize	8
	.align		4
        /*0000*/ 	.word	0x00000000
	.align		4
        /*0004*/ 	.word	0xffffffff
	.align		4
        /*0008*/ 	.word	0x00000000
	.align		4
        /*000c*/ 	.word	0xfffffffe
	.align		4
        /*0010*/ 	.word	0x00000000
	.align		4
        /*0014*/ 	.word	0xfffffffd
	.align		4
        /*0018*/ 	.word	0x00000000
	.align		4
        /*001c*/ 	.word	0xfffffffc


//--------------------- .text.triton_poi_fused_convolution_relu_threshold_backward_59 --------------------------
	.section	.text.triton_poi_fused_convolution_relu_threshold_backward_59,"ax",@progbits
	.align	128
        .global         triton_poi_fused_convolution_relu_threshold_backward_59
        .type           triton_poi_fused_convolution_relu_threshold_backward_59,@function
        .size           triton_poi_fused_convolution_relu_threshold_backward_59,(.L_x_1 - triton_poi_fused_convolution_relu_threshold_backward_59)
        .other          triton_poi_fused_convolution_relu_threshold_backward_59,@"STO_CUDA_ENTRY STV_DEFAULT"
triton_poi_fused_convolution_relu_threshold_backward_59:
.text.triton_poi_fused_convolution_relu_threshold_backward_59:
[----:B------:R-:W0:Y:S02]  /*0000*/  LDC R1, c[0x0][0x28] ;  /* 0x00000a00ff017b82 */ /* 0x000e240000000800 */
[----:B------:R-:W1:Y:S01]  /*0010*/  S2R R0, SR_TID.X ;  /* 0x0000000000007919 */ /* 0x000e620000002100 */
[----:B------:R-:W2:Y:S01]  /*0020*/  LDC.64 R4, c[0x0][0x218] ;  /* 0x00008600ff047b82 */ /* 0x000ea20000000a00 */
[----:B------:R-:W-:Y:S01]  /*0030*/  ULDC.64 UR4, c[0x0][0x208] ;  /* 0x0000820000047ab9 */ /* 0x000fe20000000a00 */
[----:B------:R-:W-:Y:S01]  /*0040*/  ULDC.64 UR6, c[0x0][0x220] ;  /* 0x0000880000067ab9 */ /* 0x000fe20000000a00 */
[----:B------:R-:W3:Y:S05]  /*0050*/  S2R R7, SR_CTAID.X ;  /* 0x0000000000077919 */ /* 0x000eea0000002500 */
[----:B------:R-:W4:Y:S01]  /*0060*/  LDC.64 R2, c[0x0][0x210] ;  /* 0x00008400ff027b82 */ /* 0x000f220000000a00 */
[----:B-1----:R-:W-:-:S05]  /*0070*/  LOP3.LUT R0, R0, 0x7f, RZ, 0xc0, !PT ;  /* 0x0000007f00007812 */ /* 0x002fca00078ec0ff */
[----:B---3--:R-:W-:-:S04]  /*0080*/  IMAD R7, R7, 0x80, R0 ;  /* 0x0000008007077824 */ /* 0x008fc800078e0200 */
[C---:B------:R-:W-:Y:S01]  /*0090*/  IMAD.HI R0, R7.reuse, 0x38e38e39, RZ ;  /* 0x38e38e3907007827 */ /* 0x040fe200078e02ff */
[----:B------:R-:W-:-:S03]  /*00a0*/  ISETP.GE.AND P0, PT, R7, 0x4800, PT ;  /* 0x000048000700780c */ /* 0x000fc60003f06270 */
[----:B----4-:R-:W-:Y:S01]  /*00b0*/  IMAD.WIDE R2, R7, 0x4, R2 ;  /* 0x0000000407027825 */ /* 0x010fe200078e0202 */
[----:B------:R-:W-:-:S04]  /*00c0*/  SHF.R.U32.HI R9, RZ, 0x1f, R0 ;  /* 0x0000001fff097819 */ /* 0x000fc80000011600 */
[----:B------:R-:W-:-:S05]  /*00d0*/  LEA.HI.SX32 R0, R0, R9, 0x1a ;  /* 0x0000000900007211 */ /* 0x000fca00078fd2ff */
[----:B------:R-:W-:Y:S02]  /*00e0*/  IMAD R9, R0, -0x120, R7 ;  /* 0xfffffee000097824 */ /* 0x000fe400078e0207 */
[----:B------:R-:W-:Y:S02]  /*00f0*/  IMAD.MOV.U32 R0, RZ, RZ, RZ ;  /* 0x000000ffff007224 */ /* 0x000fe400078e00ff */
[----:B--2---:R-:W-:-:S04]  /*0100*/  IMAD.WIDE R4, R9, 0x4, R4 ;  /* 0x0000000409047825 */ /* 0x004fc800078e0204 */
[----:B------:R-:W-:Y:S01]  /*0110*/  IMAD.MOV.U32 R9, RZ, RZ, RZ ;  /* 0x000000ffff097224 */ /* 0x000fe200078e00ff */
[----:B------:R-:W2:Y:S05]  /*0120*/  @!P0 LDG.E R0, desc[UR4][R2.64] ;  /* 0x0000000402008981 */ /* 0x000eaa000c1e1900 */
[----:B------:R-:W2:Y:S02]  /*0130*/  @!P0 LDG.E.EL R9, desc[UR4][R4.64] ;  /* 0x0000000404098981 */ /* 0x000ea4000c2e1900 */
[----:B--2---:R-:W-:Y:S01]  /*0140*/  FADD R6, R9, R0 ;  /* 0x0000000009067221 */ /* 0x004fe20000000000 */
[----:B------:R-:W-:-:S04]  /*0150*/  FSETP.GEU.AND P1, PT, R0, -R9, PT ;  /* 0x800000090000720b */ /* 0x000fc80003f2e000 */
[----:B------:R-:W-:Y:S02]  /*0160*/  FSEL R0, R6, RZ, P1 ;  /* 0x000000ff06007208 */ /* 0x000fe40000800000 */
[----:B------:R-:W-:Y:S02]  /*0170*/  IADD3 R6, P2, R7, UR6, RZ ;  /* 0x0000000607067c10 */ /* 0x000fe4000ff5e0ff */
[----:B------:R-:W-:Y:S02]  /*0180*/  FSETP.GTU.AND P1, PT, R0, RZ, PT ;  /* 0x000000ff0000720b */ /* 0x000fe40003f2c000 */
[----:B------:R-:W-:Y:S02]  /*0190*/  LEA.HI.X.SX32 R7, R7, UR7, 0x1, P2 ;  /* 0x0000000707077c11 */ /* 0x000fe400090f0eff */
[----:B------:R-:W-:Y:S01]  /*01a0*/  SEL R9, RZ, 0x1, P1 ;  /* 0x00000001ff097807 */ /* 0x000fe20000800000 */
[----:B------:R-:W-:Y:S08]  /*01b0*/  @P0 EXIT ;  /* 0x000000000000094d */ /* 0x000ff00003800000 */
[----:B------:R-:W-:Y:S01]  /*01c0*/  STG.E.U8 desc[UR4][R6.64], R9 ;  /* 0x0000000906007986 */ /* 0x000fe2000c101104 */
[----:B------:R-:W-:Y:S05]  /*01d0*/  EXIT ;  /* 0x000000000000794d */ /* 0x000fea0003800000 */
.L_x_0:
[----:B------:R-:W-:-:S00]  /*01e0*/  BRA `(.L_x_0) ;  /* 0xfffffffc00fc7947 */ /* 0x000fc0000383ffff */
[----:B------:R-:W-:-:S00]  /*01f0*/  NOP ;  /* 0x0000000000007918 */ /* 0x000fc00000000000 */
        /* <DEDUP_REMOVED lines=8> */
.L_x_1:


//--------------------- .nv.constant0.triton_poi_fused_convolution_relu_threshold_backward_59 --------------------------
	.section	.nv.constant0.triton_poi_fused_convolution_relu_threshold_backward_59,"a",@progbits
	.sectionflags	@""
	.align	4
.nv.constant0.triton_poi_fused_convolution_relu_threshold_backward_59:
	.zero		556
